	.headerflags	@"EF_CUDA_TEXMODE_UNIFIED EF_CUDA_64BIT_ADDRESS EF_CUDA_ACCELERATORS EF_CUDA_SM90 EF_CUDA_VIRTUAL_SM(EF_CUDA_SM90)"
	.elftype	@"ET_EXEC"


//--------------------- .nv.info                  --------------------------
	.section	.nv.info,"",@"SHT_CUDA_INFO"
	.align	4


	//----- nvinfo : EIATTR_REGCOUNT
	.align		4
        /*0000*/ 	.byte	0x04, 0x2f
        /*0002*/ 	.short	(.L_3 - .L_2)
	.align		4
.L_2:
        /*0004*/ 	.word	index@(triton_poi_fused__native_batch_norm_legit_no_training__prelu_kernel_22)
        /*0008*/ 	.word	0x00000012


	//----- nvinfo : EIATTR_MIN_STACK_SIZE
	.align		4
.L_3:
        /*000c*/ 	.byte	0x04, 0x12
        /*000e*/ 	.short	(.L_5 - .L_4)
	.align		4
.L_4:
        /*0010*/ 	.word	index@(triton_poi_fused__native_batch_norm_legit_no_training__prelu_kernel_22)
        /*0014*/ 	.word	0x00000000


	//----- nvinfo : EIATTR_FRAME_SIZE
	.align		4
.L_5:
        /*0018*/ 	.byte	0x04, 0x11
        /*001a*/ 	.short	(.L_7 - .L_6)
	.align		4
.L_6:
        /*001c*/ 	.word	index@(triton_poi_fused__native_batch_norm_legit_no_training__prelu_kernel_22)
        /*0020*/ 	.word	0x00000000


	//----- nvinfo : EIATTR_MIN_STACK_SIZE
	.align		4
.L_7:
        /*0024*/ 	.byte	0x04, 0x12
        /*0026*/ 	.short	(.L_9 - .L_8)
	.align		4
.L_8:
        /*0028*/ 	.word	index@(triton_poi_fused__native_batch_norm_legit_no_training__prelu_kernel_22)
        /*002c*/ 	.word	0x00000000
.L_9:


//--------------------- .nv.info.triton_poi_fused__native_batch_norm_legit_no_training__prelu_kernel_22 --------------------------
	.section	.nv.info.triton_poi_fused__native_batch_norm_legit_no_training__prelu_kernel_22,"",@"SHT_CUDA_INFO"
	.sectionflags	@""
	.align	4


	//----- nvinfo : EIATTR_CUDA_API_VERSION
	.align		4
        /*0000*/ 	.byte	0x04, 0x37
        /*0002*/ 	.short	(.L_11 - .L_10)
.L_10:
        /*0004*/ 	.word	0x0000007c


	//----- nvinfo : EIATTR_KPARAM_INFO
	.align		4
.L_11:
        /*0008*/ 	.byte	0x04, 0x17
        /*000a*/ 	.short	(.L_13 - .L_12)
.L_12:
        /*000c*/ 	.word	0x00000000
        /*0010*/ 	.short	0x0007
        /*0012*/ 	.short	0x0038
        /*0014*/ 	.byte	0x00, 0xf0, 0x11, 0x00


	//----- nvinfo : EIATTR_KPARAM_INFO
	.align		4
.L_13:
        /*0018*/ 	.byte	0x04, 0x17
        /*001a*/ 	.short	(.L_15 - .L_14)
.L_14:
        /*001c*/ 	.word	0x00000000
        /*0020*/ 	.short	0x0006
        /*0022*/ 	.short	0x0030
        /*0024*/ 	.byte	0x00, 0xf4, 0x21, 0x00


	//----- nvinfo : EIATTR_KPARAM_INFO
	.align		4
.L_15:
        /*0028*/ 	.byte	0x04, 0x17
        /*002a*/ 	.short	(.L_17 - .L_16)
.L_16:
        /*002c*/ 	.word	0x00000000
        /*0030*/ 	.short	0x0005
        /*0032*/ 	.short	0x0028
        /*0034*/ 	.byte	0x00, 0xf4, 0x21, 0x00


	//----- nvinfo : EIATTR_KPARAM_INFO
	.align		4
.L_17:
        /*0038*/ 	.byte	0x04, 0x17
        /*003a*/ 	.short	(.L_19 - .L_18)
.L_18:
        /*003c*/ 	.word	0x00000000
        /*0040*/ 	.short	0x0004
        /*0042*/ 	.short	0x0020
        /*0044*/ 	.byte	0x00, 0xf4, 0x21, 0x00


	//----- nvinfo : EIATTR_KPARAM_INFO
	.align		4
.L_19:
        /*0048*/ 	.byte	0x04, 0x17
        /*004a*/ 	.short	(.L_21 - .L_20)
.L_20:
        /*004c*/ 	.word	0x00000000
        /*0050*/ 	.short	0x0003
        /*0052*/ 	.short	0x0018
        /*0054*/ 	.byte	0x00, 0xf4, 0x21, 0x00


	//----- nvinfo : EIATTR_KPARAM_INFO
	.align		4
.L_21:
        /*0058*/ 	.byte	0x04, 0x17
        /*005a*/ 	.short	(.L_23 - .L_22)
.L_22:
        /*005c*/ 	.word	0x00000000
        /*0060*/ 	.short	0x0002
        /*0062*/ 	.short	0x0010
        /*0064*/ 	.byte	0x00, 0xf4, 0x21, 0x00


	//----- nvinfo : EIATTR_KPARAM_INFO
	.align		4
.L_23:
        /*0068*/ 	.byte	0x04, 0x17
        /*006a*/ 	.short	(.L_25 - .L_24)
.L_24:
        /*006c*/ 	.word	0x00000000
        /*0070*/ 	.short	0x0001
        /*0072*/ 	.short	0x0008
        /*0074*/ 	.byte	0x00, 0xf4, 0x21, 0x00


	//----- nvinfo : EIATTR_KPARAM_INFO
	.align		4
.L_25:
        /*0078*/ 	.byte	0x04, 0x17
        /*007a*/ 	.short	(.L_27 - .L_26)
.L_26:
        /*007c*/ 	.word	0x00000000
        /*0080*/ 	.short	0x0000
        /*0082*/ 	.short	0x0000
        /*0084*/ 	.byte	0x00, 0xf4, 0x21, 0x00


	//----- nvinfo : EIATTR_SPARSE_MMA_MASK
	.align		4
.L_27:
        /*0088*/ 	.byte	0x03, 0x50
        /*008a*/ 	.short	0x0000


	//----- nvinfo : EIATTR_MAXREG_COUNT
	.align		4
        /*008c*/ 	.byte	0x03, 0x1b
        /*008e*/ 	.short	0x00ff


	//----- nvinfo : EIATTR_EXIT_INSTR_OFFSETS
	.align		4
        /*0090*/ 	.byte	0x04, 0x1c
        /*0092*/ 	.short	(.L_29 - .L_28)


	//   ....[0]....
.L_28:
        /*0094*/ 	.word	0x00000300


	//----- nvinfo : EIATTR_REQNTID
	.align		4
.L_29:
        /*0098*/ 	.byte	0x04, 0x10
        /*009a*/ 	.short	(.L_31 - .L_30)
.L_30:
        /*009c*/ 	.word	0x00000080
        /*00a0*/ 	.word	0x00000001
        /*00a4*/ 	.word	0x00000001


	//----- nvinfo : EIATTR_CBANK_PARAM_SIZE
	.align		4
.L_31:
        /*00a8*/ 	.byte	0x03, 0x19
        /*00aa*/ 	.short	0x003c


	//----- nvinfo : EIATTR_PARAM_CBANK
	.align		4
        /*00ac*/ 	.byte	0x04, 0x0a
        /*00ae*/ 	.short	(.L_33 - .L_32)
	.align		4
.L_32:
        /*00b0*/ 	.word	index@(.nv.constant0.triton_poi_fused__native_batch_norm_legit_no_training__prelu_kernel_22)
        /*00b4*/ 	.short	0x0210
        /*00b6*/ 	.short	0x003c


	//----- nvinfo : EIATTR_SW_WAR
	.align		4
.L_33:
        /*00b8*/ 	.byte	0x04, 0x36
        /*00ba*/ 	.short	(.L_35 - .L_34)
.L_34:
        /*00bc*/ 	.word	0x00000008
.L_35:


//--------------------- .nv.callgraph             --------------------------
	.section	.nv.callgraph,"",@"SHT_CUDA_CALLGRAPH"
	.align	4
	.sectionentsize	8
	.align		4
        /*0000*/ 	.word	0x00000000
	.align		4
        /*0004*/ 	.word	0xffffffff
	.align		4
        /*0008*/ 	.word	0x00000000
	.align		4
        /*000c*/ 	.word	0xfffffffe
	.align		4
        /*0010*/ 	.word	0x00000000
	.align		4
        /*0014*/ 	.word	0xfffffffd
	.align		4
        /*0018*/ 	.word	0x00000000
	.align		4
        /*001c*/ 	.word	0xfffffffc


//--------------------- .nv.constant4             --------------------------
	.section	.nv.constant4,"a",@progbits
	.align	8
	.align		8
.nv.constant4:
        /*0000*/ 	.dword	_$_str
	.align		8
        /*0008*/ 	.dword	_$_str_$_2


//--------------------- .text.triton_poi_fused__native_batch_norm_legit_no_training__prelu_kernel_22 --------------------------
	.section	.text.triton_poi_fused__native_batch_norm_legit_no_training__prelu_kernel_22,"ax",@progbits
	.align	128
        .global         triton_poi_fused__native_batch_norm_legit_no_training__prelu_kernel_22
        .type           triton_poi_fused__native_batch_norm_legit_no_training__prelu_kernel_22,@function
        .size           triton_poi_fused__native_batch_norm_legit_no_training__prelu_kernel_22,(.L_x_1 - triton_poi_fused__native_batch_norm_legit_no_training__prelu_kernel_22)
        .other          triton_poi_fused__native_batch_norm_legit_no_training__prelu_kernel_22,@"STO_CUDA_ENTRY STV_DEFAULT"
triton_poi_fused__native_batch_norm_legit_no_training__prelu_kernel_22:
.text.triton_poi_fused__native_batch_norm_legit_no_training__prelu_kernel_22:
[----:B------:R-:W-:Y:S01]  /*0000*/  LDC R1, c[0x0][0x28] ;  /* 0x00000a00ff017b82 */ /* 0x000fe20000000800 */
[----:B------:R-:W1:Y:S07]  /*0010*/  S2R R0, SR_TID.X ;  /* 0x0000000000007919 */ /* 0x000e6e0000002100 */
[----:B------:R-:W2:Y:S01]  /*0020*/  LDC.64 R6, c[0x0][0x228] ;  /* 0x00008a00ff067b82 */ /* 0x000ea20000000a00 */
[----:B------:R-:W-:Y:S01]  /*0030*/  ULDC.64 UR4, c[0x0][0x208] ;  /* 0x0000820000047ab9 */ /* 0x000fe20000000a00 */
[----:B------:R-:W3:Y:S06]  /*0040*/  S2R R3, SR_CTAID.X ;  /* 0x0000000000037919 */ /* 0x000eec0000002500 */
[----:B------:R-:W4:Y:S08]  /*0050*/  LDC.64 R4, c[0x0][0x220] ;  /* 0x00008800ff047b82 */ /* 0x000f300000000a00 */
[----:B------:R-:W5:Y:S08]  /*0060*/  LDC.64 R8, c[0x0][0x230] ;  /* 0x00008c00ff087b82 */ /* 0x000f700000000a00 */
[----:B------:R-:W5:Y:S01]  /*0070*/  LDC.64 R10, c[0x0][0x238] ;  /* 0x00008e00ff0a7b82 */ /* 0x000f620000000a00 */
[----:B-1----:R-:W-:-:S07]  /*0080*/  LOP3.LUT R0, R0, 0x7f, RZ, 0xc0, !PT ;  /* 0x0000007f00007812 */ /* 0x002fce00078ec0ff */
[----:B------:R-:W1:Y:S01]  /*0090*/  LDC.64 R12, c[0x0][0x240] ;  /* 0x00009000ff0c7b82 */ /* 0x000e620000000a00 */
[----:B---3--:R-:W-:Y:S02]  /*00a0*/  SHF.R.S32.HI R2, RZ, 0x18, R3 ;  /* 0x00000018ff027819 */ /* 0x008fe40000011403 */
[----:B------:R-:W-:Y:S02]  /*00b0*/  LEA R0, R3, R0, 0x7 ;  /* 0x0000000003007211 */ /* 0x000fe400078e38ff */
[----:B------:R-:W-:-:S04]  /*00c0*/  SGXT R3, R2, 0x1 ;  /* 0x000000010203781a */ /* 0x000fc80000000200 */
[----:B------:R-:W-:-:S04]  /*00d0*/  LEA.HI R3, R3, R0, RZ, 0x7 ;  /* 0x0000000003037211 */ /* 0x000fc800078f38ff */
[----:B------:R-:W-:-:S04]  /*00e0*/  LOP3.LUT R3, R3, 0xffffff80, RZ, 0xc0, !PT ;  /* 0xffffff8003037812 */ /* 0x000fc800078ec0ff */
[----:B------:R-:W-:Y:S02]  /*00f0*/  IADD3 R15, R0, -R3, RZ ;  /* 0x80000003000f7210 */ /* 0x000fe40007ffe0ff */
[----:B------:R-:W3:Y:S03]  /*0100*/  LDC.64 R2, c[0x0][0x218] ;  /* 0x00008600ff027b82 */ /* 0x000ee60000000a00 */
[----:B--2---:R-:W-:-:S05]  /*0110*/  IMAD.WIDE R6, R15, 0x4, R6 ;  /* 0x000000040f067825 */ /* 0x004fca00078e0206 */
[----:B------:R2:W2:Y:S01]  /*0120*/  LDG.E.EL R14, desc[UR4][R6.64] ;  /* 0x00000004060e7981 */ /* 0x0004a2000c2e1900 */
[----:B----4-:R-:W-:-:S04]  /*0130*/  IMAD.WIDE R4, R15, 0x4, R4 ;  /* 0x000000040f047825 */ /* 0x010fc800078e0204 */
[C---:B-----5:R-:W-:Y:S02]  /*0140*/  IMAD.WIDE R8, R15.reuse, 0x4, R8 ;  /* 0x000000040f087825 */ /* 0x060fe400078e0208 */
[----:B------:R-:W4:Y:S02]  /*0150*/  LDG.E.EL R5, desc[UR4][R4.64] ;  /* 0x0000000404057981 */ /* 0x000f24000c2e1900 */
[----:B---3--:R-:W-:Y:S02]  /*0160*/  IMAD.WIDE R2, R0, 0x4, R2 ;  /* 0x0000000400027825 */ /* 0x008fe400078e0202 */
[----:B------:R-:W3:Y:S02]  /*0170*/  LDG.E.EL R8, desc[UR4][R8.64] ;  /* 0x0000000408087981 */ /* 0x000ee4000c2e1900 */
[C---:B0-2---:R-:W-:Y:S02]  /*0180*/  IMAD.WIDE R6, R15.reuse, 0x4, R10 ;  /* 0x000000040f067825 */ /* 0x045fe400078e020a */
[----:B------:R0:W4:Y:S04]  /*0190*/  LDG.E R2, desc[UR4][R2.64] ;  /* 0x0000000402027981 */ /* 0x000128000c1e1900 */
[----:B------:R-:W3:Y:S01]  /*01a0*/  LDG.E.EL R7, desc[UR4][R6.64] ;  /* 0x0000000406077981 */ /* 0x000ee2000c2e1900 */
[----:B-1----:R-:W-:-:S06]  /*01b0*/  IMAD.WIDE R10, R15, 0x4, R12 ;  /* 0x000000040f0a7825 */ /* 0x002fcc00078e020c */
[----:B------:R-:W2:Y:S01]  /*01c0*/  LDG.E.EL R10, desc[UR4][R10.64] ;  /* 0x000000040a0a7981 */ /* 0x000ea2000c2e1900 */
[----:B0-----:R-:W-:Y:S01]  /*01d0*/  HFMA2.MMA R3, -RZ, RZ, 1.625, 0 ;  /* 0x3e800000ff037435 */ /* 0x001fe200000001ff */
[----:B------:R-:W-:-:S04]  /*01e0*/  FADD R14, R14, 0.0010000000474974513054 ;  /* 0x3a83126f0e0e7421 */ /* 0x000fc80000000000 */
[----:B------:R-:W0:Y:S02]  /*01f0*/  MUFU.SQRT R12, R14 ;  /* 0x0000000e000c7308 */ /* 0x000e240000002000 */
[C---:B0-----:R-:W-:Y:S02]  /*0200*/  FSETP.GT.AND P0, PT, R12.reuse, 8.50705917302346158658e+37, PT ;  /* 0x7e8000000c00780b */ /* 0x041fe40003f04000 */
[----:B------:R-:W-:-:S11]  /*0210*/  FSETP.GEU.AND P1, PT, R12, 1.175494350822287508e-38, PT ;  /* 0x008000000c00780b */ /* 0x000fd60003f2e000 */
[----:B------:R-:W-:-:S04]  /*0220*/  @P0 FMUL R12, R12, 0.25 ;  /* 0x3e8000000c0c0820 */ /* 0x000fc80000400000 */
[----:B------:R-:W-:-:S06]  /*0230*/  @!P1 FMUL R12, R12, 16777216 ;  /* 0x4b8000000c0c9820 */ /* 0x000fcc0000400000 */
[----:B------:R-:W0:Y:S01]  /*0240*/  MUFU.RCP R12, R12 ;  /* 0x0000000c000c7308 */ /* 0x000e220000001000 */
[----:B------:R-:W-:Y:S01]  /*0250*/  FSEL R3, R3, 1, P0 ;  /* 0x3f80000003037808 */ /* 0x000fe20000000000 */
[----:B----4-:R-:W-:-:S04]  /*0260*/  FADD R5, R2, -R5 ;  /* 0x8000000502057221 */ /* 0x010fc80000000000 */
[----:B------:R-:W-:-:S04]  /*0270*/  @!P1 FMUL R3, R3, 16777216 ;  /* 0x4b80000003039820 */ /* 0x000fc80000400000 */
[----:B0-----:R-:W-:Y:S02]  /*0280*/  FMUL R4, R12, R3 ;  /* 0x000000030c047220 */ /* 0x001fe40000400000 */
[----:B------:R-:W0:Y:S02]  /*0290*/  LDC.64 R2, c[0x0][0x210] ;  /* 0x00008400ff027b82 */ /* 0x000e240000000a00 */
[----:B------:R-:W-:-:S04]  /*02a0*/  FMUL R4, R5, R4 ;  /* 0x0000000405047220 */ /* 0x000fc80000400000 */
[----:B---3--:R-:W-:-:S05]  /*02b0*/  FFMA R7, R8, R4, R7 ;  /* 0x0000000408077223 */ /* 0x008fca0000000007 */
[----:B------:R-:W-:Y:S01]  /*02c0*/  FSETP.GT.AND P0, PT, R7, RZ, PT ;  /* 0x000000ff0700720b */ /* 0x000fe20003f04000 */
[----:B0-----:R-:W-:-:S12]  /*02d0*/  IMAD.WIDE R2, R0, 0x4, R2 ;  /* 0x0000000400027825 */ /* 0x001fd800078e0202 */
[----:B--2---:R-:W-:-:S05]  /*02e0*/  @!P0 FMUL R7, R10, R7 ;  /* 0x000000070a078220 */ /* 0x004fca0000400000 */
[----:B------:R-:W-:Y:S01]  /*02f0*/  STG.E desc[UR4][R2.64], R7 ;  /* 0x0000000702007986 */ /* 0x000fe2000c101904 */
[----:B------:R-:W-:Y:S05]  /*0300*/  EXIT ;  /* 0x000000000000794d */ /* 0x000fea0003800000 */
.L_x_0:
[----:B------:R-:W-:-:S00]  /*0310*/  BRA `(.L_x_0) ;  /* 0xfffffffc00fc7947 */ /* 0x000fc0000383ffff */
[----:B------:R-:W-:-:S00]  /*0320*/  NOP ;  /* 0x0000000000007918 */ /* 0x000fc00000000000 */
        /* <DEDUP_REMOVED lines=13> */
.L_x_1:


//--------------------- .nv.global.init           --------------------------
	.section	.nv.global.init,"aw",@progbits
.nv.global.init:
	.type		_$_str,@object
	.size		_$_str,(_$_str_$_2 - _$_str)
_$_str:
        /*0000*/ 	.byte	0x5f, 0x5f, 0x43, 0x55, 0x44, 0x41, 0x5f, 0x46, 0x54, 0x5a, 0x00
	.type		_$_str_$_2,@object
	.size		_$_str_$_2,(.L_1 - _$_str_$_2)
_$_str_$_2:
        /*000b*/ 	.byte	0x5f, 0x5f, 0x43, 0x55, 0x44, 0x41, 0x5f, 0x50, 0x52, 0x45, 0x43, 0x5f, 0x53, 0x51, 0x52, 0x54
        /*001b*/ 	.byte	0x00
.L_1:


//--------------------- .nv.constant0.triton_poi_fused__native_batch_norm_legit_no_training__prelu_kernel_22 --------------------------
	.section	.nv.constant0.triton_poi_fused__native_batch_norm_legit_no_training__prelu_kernel_22,"a",@progbits
	.sectionflags	@""
	.align	4
.nv.constant0.triton_poi_fused__native_batch_norm_legit_no_training__prelu_kernel_22:
	.zero		588
